	.headerflags	@"EF_CUDA_TEXMODE_UNIFIED EF_CUDA_64BIT_ADDRESS EF_CUDA_ACCELERATORS EF_CUDA_SM90 EF_CUDA_VIRTUAL_SM(EF_CUDA_SM90)"
	.elftype	@"ET_EXEC"


//--------------------- .nv.info                  --------------------------
	.section	.nv.info,"",@"SHT_CUDA_INFO"
	.align	4


	//----- nvinfo : EIATTR_REGCOUNT
	.align		4
        /*0000*/ 	.byte	0x04, 0x2f
        /*0002*/ 	.short	(.L_1 - .L_0)
	.align		4
.L_0:
        /*0004*/ 	.word	index@(triton_per_fused_mean_mul_sigmoid_23)
        /*0008*/ 	.word	0x0000000c


	//----- nvinfo : EIATTR_MIN_STACK_SIZE
	.align		4
.L_1:
        /*000c*/ 	.byte	0x04, 0x12
        /*000e*/ 	.short	(.L_3 - .L_2)
	.align		4
.L_2:
        /*0010*/ 	.word	index@(triton_per_fused_mean_mul_sigmoid_23)
        /*0014*/ 	.word	0x00000000


	//----- nvinfo : EIATTR_FRAME_SIZE
	.align		4
.L_3:
        /*0018*/ 	.byte	0x04, 0x11
        /*001a*/ 	.short	(.L_5 - .L_4)
	.align		4
.L_4:
        /*001c*/ 	.word	index@(triton_per_fused_mean_mul_sigmoid_23)
        /*0020*/ 	.word	0x00000000


	//----- nvinfo : EIATTR_MIN_STACK_SIZE
	.align		4
.L_5:
        /*0024*/ 	.byte	0x04, 0x12
        /*0026*/ 	.short	(.L_7 - .L_6)
	.align		4
.L_6:
        /*0028*/ 	.word	index@(triton_per_fused_mean_mul_sigmoid_23)
        /*002c*/ 	.word	0x00000000
.L_7:


//--------------------- .nv.info.triton_per_fused_mean_mul_sigmoid_23 --------------------------
	.section	.nv.info.triton_per_fused_mean_mul_sigmoid_23,"",@"SHT_CUDA_INFO"
	.sectionflags	@""
	.align	4


	//----- nvinfo : EIATTR_CUDA_API_VERSION
	.align		4
        /*0000*/ 	.byte	0x04, 0x37
        /*0002*/ 	.short	(.L_9 - .L_8)
.L_8:
        /*0004*/ 	.word	0x0000007c


	//----- nvinfo : EIATTR_KPARAM_INFO
	.align		4
.L_9:
        /*0008*/ 	.byte	0x04, 0x17
        /*000a*/ 	.short	(.L_11 - .L_10)
.L_10:
        /*000c*/ 	.word	0x00000000
        /*0010*/ 	.short	0x0003
        /*0012*/ 	.short	0x0014
        /*0014*/ 	.byte	0x00, 0xf0, 0x11, 0x00


	//----- nvinfo : EIATTR_KPARAM_INFO
	.align		4
.L_11:
        /*0018*/ 	.byte	0x04, 0x17
        /*001a*/ 	.short	(.L_13 - .L_12)
.L_12:
        /*001c*/ 	.word	0x00000000
        /*0020*/ 	.short	0x0002
        /*0022*/ 	.short	0x0010
        /*0024*/ 	.byte	0x00, 0xf0, 0x11, 0x00


	//----- nvinfo : EIATTR_KPARAM_INFO
	.align		4
.L_13:
        /*0028*/ 	.byte	0x04, 0x17
        /*002a*/ 	.short	(.L_15 - .L_14)
.L_14:
        /*002c*/ 	.word	0x00000000
        /*0030*/ 	.short	0x0001
        /*0032*/ 	.short	0x0008
        /*0034*/ 	.byte	0x00, 0xf4, 0x21, 0x00


	//----- nvinfo : EIATTR_KPARAM_INFO
	.align		4
.L_15:
        /*0038*/ 	.byte	0x04, 0x17
        /*003a*/ 	.short	(.L_17 - .L_16)
.L_16:
        /*003c*/ 	.word	0x00000000
        /*0040*/ 	.short	0x0000
        /*0042*/ 	.short	0x0000
        /*0044*/ 	.byte	0x00, 0xf4, 0x21, 0x00


	//----- nvinfo : EIATTR_SPARSE_MMA_MASK
	.align		4
.L_17:
        /*0048*/ 	.byte	0x03, 0x50
        /*004a*/ 	.short	0x0000


	//----- nvinfo : EIATTR_MAXREG_COUNT
	.align		4
        /*004c*/ 	.byte	0x03, 0x1b
        /*004e*/ 	.short	0x00ff


	//----- nvinfo : EIATTR_COOP_GROUP_MASK_REGIDS
	.align		4
        /*0050*/ 	.byte	0x04, 0x29
        /*0052*/ 	.short	(.L_19 - .L_18)


	//   ....[0]....
.L_18:
        /*0054*/ 	.word	0xffffffff


	//   ....[1]....
        /*0058*/ 	.word	0xffffffff


	//   ....[2]....
        /*005c*/ 	.word	0xffffffff


	//   ....[3]....
        /*0060*/ 	.word	0xffffffff


	//----- nvinfo : EIATTR_COOP_GROUP_INSTR_OFFSETS
	.align		4
.L_19:
        /*0064*/ 	.byte	0x04, 0x28
        /*0066*/ 	.short	(.L_21 - .L_20)


	//   ....[0]....
.L_20:
        /*0068*/ 	.word	0x00000240


	//   ....[1]....
        /*006c*/ 	.word	0x00000270


	//   ....[2]....
        /*0070*/ 	.word	0x00000290


	//   ....[3]....
        /*0074*/ 	.word	0x000002c0


	//----- nvinfo : EIATTR_EXIT_INSTR_OFFSETS
	.align		4
.L_21:
        /*0078*/ 	.byte	0x04, 0x1c
        /*007a*/ 	.short	(.L_23 - .L_22)


	//   ....[0]....
.L_22:
        /*007c*/ 	.word	0x000002f0


	//   ....[1]....
        /*0080*/ 	.word	0x00000320


	//----- nvinfo : EIATTR_REQNTID
	.align		4
.L_23:
        /*0084*/ 	.byte	0x04, 0x10
        /*0086*/ 	.short	(.L_25 - .L_24)
.L_24:
        /*0088*/ 	.word	0x00000040
        /*008c*/ 	.word	0x00000001
        /*0090*/ 	.word	0x00000001


	//----- nvinfo : EIATTR_CBANK_PARAM_SIZE
	.align		4
.L_25:
        /*0094*/ 	.byte	0x03, 0x19
        /*0096*/ 	.short	0x0018


	//----- nvinfo : EIATTR_PARAM_CBANK
	.align		4
        /*0098*/ 	.byte	0x04, 0x0a
        /*009a*/ 	.short	(.L_27 - .L_26)
	.align		4
.L_26:
        /*009c*/ 	.word	index@(.nv.constant0.triton_per_fused_mean_mul_sigmoid_23)
        /*00a0*/ 	.short	0x0210
        /*00a2*/ 	.short	0x0018


	//----- nvinfo : EIATTR_SW_WAR
	.align		4
.L_27:
        /*00a4*/ 	.byte	0x04, 0x36
        /*00a6*/ 	.short	(.L_29 - .L_28)
.L_28:
        /*00a8*/ 	.word	0x00000008
.L_29:


//--------------------- .nv.callgraph             --------------------------
	.section	.nv.callgraph,"",@"SHT_CUDA_CALLGRAPH"
	.align	4
	.sectionentsize	8
	.align		4
        /*0000*/ 	.word	0x00000000
	.align		4
        /*0004*/ 	.word	0xffffffff
	.align		4
        /*0008*/ 	.word	0x00000000
	.align		4
        /*000c*/ 	.word	0xfffffffe
	.align		4
        /*0010*/ 	.word	0x00000000
	.align		4
        /*0014*/ 	.word	0xfffffffd
	.align		4
        /*0018*/ 	.word	0x00000000
	.align		4
        /*001c*/ 	.word	0xfffffffc


//--------------------- .text.triton_per_fused_mean_mul_sigmoid_23 --------------------------
	.section	.text.triton_per_fused_mean_mul_sigmoid_23,"ax",@progbits
	.sectionflags	@"SHF_BARRIERS=1"
	.align	128
        .global         triton_per_fused_mean_mul_sigmoid_23
        .type           triton_per_fused_mean_mul_sigmoid_23,@function
        .size           triton_per_fused_mean_mul_sigmoid_23,(.L_x_1 - triton_per_fused_mean_mul_sigmoid_23)
        .other          triton_per_fused_mean_mul_sigmoid_23,@"STO_CUDA_ENTRY STV_DEFAULT"
triton_per_fused_mean_mul_sigmoid_23:
.text.triton_per_fused_mean_mul_sigmoid_23:
[----:B------:R-:W0:Y:S02]  /*0000*/  LDC R1, c[0x0][0x28] ;  /* 0x00000a00ff017b82 */ /* 0x000e240000000800 */
[----:B------:R-:W1:Y:S01]  /*0010*/  S2R R0, SR_CTAID.X ;  /* 0x0000000000007919 */ /* 0x000e620000002500 */
[----:B------:R-:W2:Y:S01]  /*0020*/  LDC.64 R2, c[0x0][0x218] ;  /* 0x00008600ff027b82 */ /* 0x000ea20000000a00 */
[----:B------:R-:W-:Y:S01]  /*0030*/  ULDC.64 UR4, c[0x0][0x208] ;  /* 0x0000820000047ab9 */ /* 0x000fe20000000a00 */
[----:B------:R-:W3:Y:S01]  /*0040*/  S2R R8, SR_TID.X ;  /* 0x0000000000087919 */ /* 0x000ee20000002100 */
[----:B-1----:R-:W-:Y:S02]  /*0050*/  SHF.R.S32.HI R5, RZ, 0x1f, R0 ;  /* 0x0000001fff057819 */ /* 0x002fe40000011400 */
[----:B------:R-:W-:Y:S02]  /*0060*/  ISETP.GE.AND P0, PT, R0, 0x800, PT ;  /* 0x000008000000780c */ /* 0x000fe40003f06270 */
[----:B------:R-:W-:Y:S02]  /*0070*/  LEA.HI R5, R5, R0, RZ, 0x9 ;  /* 0x0000000005057211 */ /* 0x000fe400078f48ff */
[----:B---3--:R-:W-:-:S02]  /*0080*/  SHF.L.U32 R4, R8, 0x9, RZ ;  /* 0x0000000908047819 */ /* 0x008fc400000006ff */
[C---:B------:R-:W-:Y:S02]  /*0090*/  LOP3.LUT R7, R5.reuse, 0xfffffe00, RZ, 0xc0, !PT ;  /* 0xfffffe0005077812 */ /* 0x040fe400078ec0ff */
[----:B------:R-:W-:Y:S02]  /*00a0*/  LOP3.LUT R4, R4, 0x1e00, RZ, 0xc0, !PT ;  /* 0x00001e0004047812 */ /* 0x000fe400078ec0ff */
[----:B------:R-:W-:Y:S02]  /*00b0*/  SHF.L.U32 R5, R5, 0x4, RZ ;  /* 0x0000000405057819 */ /* 0x000fe400000006ff */
[----:B------:R-:W-:Y:S02]  /*00c0*/  IADD3 R4, R4, R0, -R7 ;  /* 0x0000000004047210 */ /* 0x000fe40007ffe807 */
[----:B------:R-:W-:-:S05]  /*00d0*/  LOP3.LUT R5, R5, 0xffffe000, RZ, 0xc0, !PT ;  /* 0xffffe00005057812 */ /* 0x000fca00078ec0ff */
[----:B------:R-:W-:Y:S01]  /*00e0*/  IMAD.IADD R5, R4, 0x1, R5 ;  /* 0x0000000104057824 */ /* 0x000fe200078e0205 */
[----:B------:R-:W-:-:S03]  /*00f0*/  HFMA2.MMA R4, -RZ, RZ, 0, 0 ;  /* 0x00000000ff047435 */ /* 0x000fc600000001ff */
[----:B--2---:R-:W-:-:S07]  /*0100*/  IMAD.WIDE R2, R5, 0x4, R2 ;  /* 0x0000000405027825 */ /* 0x004fce00078e0202 */
[----:B------:R1:W2:Y:S02]  /*0110*/  @!P0 LDG.E R4, desc[UR4][R2.64] ;  /* 0x0000000402048981 */ /* 0x0002a4000c1e1900 */
[----:B-1----:R-:W-:Y:S01]  /*0120*/  IMAD.MOV.U32 R3, RZ, RZ, 0x3e800000 ;  /* 0x3e800000ff037424 */ /* 0x002fe200078e00ff */
[----:B------:R-:W-:Y:S01]  /*0130*/  BAR.SYNC.DEFER_BLOCKING 0x0 ;  /* 0x0000000000007b1d */ /* 0x000fe20000010000 */
[----:B--2---:R-:W-:-:S05]  /*0140*/  SEL R4, R4, RZ, !P0 ;  /* 0x000000ff04047207 */ /* 0x004fca0004000000 */
[----:B------:R-:W-:-:S04]  /*0150*/  FADD R5, RZ, -R4 ;  /* 0x80000004ff057221 */ /* 0x000fc80000000000 */
[----:B------:R-:W-:-:S05]  /*0160*/  FMUL R5, R5, 1.4426950216293334961 ;  /* 0x3fb8aa3b05057820 */ /* 0x000fca0000400000 */
[----:B------:R-:W-:-:S13]  /*0170*/  FSETP.GEU.AND P1, PT, R5, -126, PT ;  /* 0xc2fc00000500780b */ /* 0x000fda0003f2e000 */
[----:B------:R-:W-:-:S04]  /*0180*/  @!P1 FMUL R5, R5, 0.5 ;  /* 0x3f00000005059820 */ /* 0x000fc80000400000 */
[----:B------:R-:W1:Y:S02]  /*0190*/  MUFU.EX2 R6, R5 ;  /* 0x0000000500067308 */ /* 0x000e640000000800 */
[----:B-1----:R-:W-:-:S04]  /*01a0*/  @!P1 FMUL R6, R6, R6 ;  /* 0x0000000606069220 */ /* 0x002fc80000400000 */
[----:B------:R-:W-:-:S05]  /*01b0*/  FADD R6, R6, 1 ;  /* 0x3f80000006067421 */ /* 0x000fca0000000000 */
[----:B------:R-:W-:-:S04]  /*01c0*/  FSETP.GT.AND P1, PT, R6, 8.50705917302346158658e+37, PT ;  /* 0x7e8000000600780b */ /* 0x000fc80003f24000 */
[----:B------:R-:W-:-:S09]  /*01d0*/  FSEL R3, R3, 1, P1 ;  /* 0x3f80000003037808 */ /* 0x000fd20000800000 */
[----:B------:R-:W-:-:S06]  /*01e0*/  @P1 FMUL R6, R6, 0.25 ;  /* 0x3e80000006061820 */ /* 0x000fcc0000400000 */
[----:B------:R-:W1:Y:S02]  /*01f0*/  MUFU.RCP R6, R6 ;  /* 0x0000000600067308 */ /* 0x000e640000001000 */
[----:B-1----:R-:W-:-:S04]  /*0200*/  FMUL R3, R6, R3 ;  /* 0x0000000306037220 */ /* 0x002fc80000400000 */
[----:B------:R-:W-:-:S05]  /*0210*/  FMUL R3, R4, R3 ;  /* 0x0000000304037220 */ /* 0x000fca0000400000 */
[----:B------:R-:W-:Y:S02]  /*0220*/  FSEL R4, R3, RZ, !P0 ;  /* 0x000000ff03047208 */ /* 0x000fe40004000000 */
[----:B------:R-:W-:-:S03]  /*0230*/  LOP3.LUT P0, RZ, R8, 0x3f, RZ, 0xc0, !PT ;  /* 0x0000003f08ff7812 */ /* 0x000fc6000780c0ff */
[----:B------:R-:W1:Y:S01]  /*0240*/  SHFL.BFLY PT, R3, R4, 0x8, 0x1f ;  /* 0x0d001f0004037f89 */ /* 0x000e6200000e0000 */
[----:B------:R-:W-:Y:S01]  /*0250*/  ISETP.LT.AND P0, PT, R0, 0x800, !P0 ;  /* 0x000008000000780c */ /* 0x000fe20004701270 */
[----:B-1----:R-:W-:-:S05]  /*0260*/  FADD R5, R4, R3 ;  /* 0x0000000304057221 */ /* 0x002fca0000000000 */
[----:B------:R-:W1:Y:S02]  /*0270*/  SHFL.BFLY PT, R2, R5, 0x4, 0x1f ;  /* 0x0c801f0005027f89 */ /* 0x000e6400000e0000 */
[----:B-1----:R-:W-:-:S05]  /*0280*/  FADD R7, R5, R2 ;  /* 0x0000000205077221 */ /* 0x002fca0000000000 */
[----:B------:R-:W1:Y:S02]  /*0290*/  SHFL.BFLY PT, R2, R7, 0x2, 0x1f ;  /* 0x0c401f0007027f89 */ /* 0x000e6400000e0000 */
[----:B-1----:R-:W-:Y:S02]  /*02a0*/  FADD R6, R7, R2 ;  /* 0x0000000207067221 */ /* 0x002fe40000000000 */
[----:B------:R-:W1:Y:S03]  /*02b0*/  LDC.64 R2, c[0x0][0x210] ;  /* 0x00008400ff027b82 */ /* 0x000e660000000a00 */
[----:B------:R-:W2:Y:S01]  /*02c0*/  SHFL.BFLY PT, R9, R6, 0x1, 0x1f ;  /* 0x0c201f0006097f89 */ /* 0x000ea200000e0000 */
[----:B-1----:R-:W-:-:S04]  /*02d0*/  IMAD.WIDE R2, R0, 0x4, R2 ;  /* 0x0000000400027825 */ /* 0x002fc800078e0202 */
[----:B--2---:R-:W-:Y:S01]  /*02e0*/  FADD R9, R6, R9 ;  /* 0x0000000906097221 */ /* 0x004fe20000000000 */
[----:B------:R-:W-:Y:S06]  /*02f0*/  @!P0 EXIT ;  /* 0x000000000000894d */ /* 0x000fec0003800000 */
[----:B------:R-:W-:-:S05]  /*0300*/  FMUL R9, R9, 0.0625 ;  /* 0x3d80000009097820 */ /* 0x000fca0000400000 */
[----:B------:R-:W-:Y:S01]  /*0310*/  STG.E desc[UR4][R2.64], R9 ;  /* 0x0000000902007986 */ /* 0x000fe2000c101904 */
[----:B------:R-:W-:Y:S05]  /*0320*/  EXIT ;  /* 0x000000000000794d */ /* 0x000fea0003800000 */
.L_x_0:
[----:B------:R-:W-:-:S00]  /*0330*/  BRA `(.L_x_0) ;  /* 0xfffffffc00fc7947 */ /* 0x000fc0000383ffff */
[----:B------:R-:W-:-:S00]  /*0340*/  NOP ;  /* 0x0000000000007918 */ /* 0x000fc00000000000 */
        /* <DEDUP_REMOVED lines=11> */
.L_x_1:


//--------------------- .nv.constant0.triton_per_fused_mean_mul_sigmoid_23 --------------------------
	.section	.nv.constant0.triton_per_fused_mean_mul_sigmoid_23,"a",@progbits
	.sectionflags	@""
	.align	4
.nv.constant0.triton_per_fused_mean_mul_sigmoid_23:
	.zero		552
